	.headerflags	@"EF_CUDA_TEXMODE_UNIFIED EF_CUDA_64BIT_ADDRESS EF_CUDA_ACCELERATORS EF_CUDA_SM90 EF_CUDA_VIRTUAL_SM(EF_CUDA_SM90)"
	.elftype	@"ET_EXEC"


//--------------------- .nv.info                  --------------------------
	.section	.nv.info,"",@"SHT_CUDA_INFO"
	.align	4


	//----- nvinfo : EIATTR_REGCOUNT
	.align		4
        /*0000*/ 	.byte	0x04, 0x2f
        /*0002*/ 	.short	(.L_3 - .L_2)
	.align		4
.L_2:
        /*0004*/ 	.word	index@(triton_poi_fused__native_batch_norm_legit_no_training_add_relu_12)
        /*0008*/ 	.word	0x00000014


	//----- nvinfo : EIATTR_MIN_STACK_SIZE
	.align		4
.L_3:
        /*000c*/ 	.byte	0x04, 0x12
        /*000e*/ 	.short	(.L_5 - .L_4)
	.align		4
.L_4:
        /*0010*/ 	.word	index@(triton_poi_fused__native_batch_norm_legit_no_training_add_relu_12)
        /*0014*/ 	.word	0x00000000


	//----- nvinfo : EIATTR_FRAME_SIZE
	.align		4
.L_5:
        /*0018*/ 	.byte	0x04, 0x11
        /*001a*/ 	.short	(.L_7 - .L_6)
	.align		4
.L_6:
        /*001c*/ 	.word	index@(triton_poi_fused__native_batch_norm_legit_no_training_add_relu_12)
        /*0020*/ 	.word	0x00000000


	//----- nvinfo : EIATTR_MIN_STACK_SIZE
	.align		4
.L_7:
        /*0024*/ 	.byte	0x04, 0x12
        /*0026*/ 	.short	(.L_9 - .L_8)
	.align		4
.L_8:
        /*0028*/ 	.word	index@(triton_poi_fused__native_batch_norm_legit_no_training_add_relu_12)
        /*002c*/ 	.word	0x00000000
.L_9:


//--------------------- .nv.info.triton_poi_fused__native_batch_norm_legit_no_training_add_relu_12 --------------------------
	.section	.nv.info.triton_poi_fused__native_batch_norm_legit_no_training_add_relu_12,"",@"SHT_CUDA_INFO"
	.sectionflags	@""
	.align	4


	//----- nvinfo : EIATTR_CUDA_API_VERSION
	.align		4
        /*0000*/ 	.byte	0x04, 0x37
        /*0002*/ 	.short	(.L_11 - .L_10)
.L_10:
        /*0004*/ 	.word	0x0000007c


	//----- nvinfo : EIATTR_KPARAM_INFO
	.align		4
.L_11:
        /*0008*/ 	.byte	0x04, 0x17
        /*000a*/ 	.short	(.L_13 - .L_12)
.L_12:
        /*000c*/ 	.word	0x00000000
        /*0010*/ 	.short	0x0007
        /*0012*/ 	.short	0x0038
        /*0014*/ 	.byte	0x00, 0xf0, 0x11, 0x00


	//----- nvinfo : EIATTR_KPARAM_INFO
	.align		4
.L_13:
        /*0018*/ 	.byte	0x04, 0x17
        /*001a*/ 	.short	(.L_15 - .L_14)
.L_14:
        /*001c*/ 	.word	0x00000000
        /*0020*/ 	.short	0x0006
        /*0022*/ 	.short	0x0030
        /*0024*/ 	.byte	0x00, 0xf4, 0x21, 0x00


	//----- nvinfo : EIATTR_KPARAM_INFO
	.align		4
.L_15:
        /*0028*/ 	.byte	0x04, 0x17
        /*002a*/ 	.short	(.L_17 - .L_16)
.L_16:
        /*002c*/ 	.word	0x00000000
        /*0030*/ 	.short	0x0005
        /*0032*/ 	.short	0x0028
        /*0034*/ 	.byte	0x00, 0xf4, 0x21, 0x00


	//----- nvinfo : EIATTR_KPARAM_INFO
	.align		4
.L_17:
        /*0038*/ 	.byte	0x04, 0x17
        /*003a*/ 	.short	(.L_19 - .L_18)
.L_18:
        /*003c*/ 	.word	0x00000000
        /*0040*/ 	.short	0x0004
        /*0042*/ 	.short	0x0020
        /*0044*/ 	.byte	0x00, 0xf4, 0x21, 0x00


	//----- nvinfo : EIATTR_KPARAM_INFO
	.align		4
.L_19:
        /*0048*/ 	.byte	0x04, 0x17
        /*004a*/ 	.short	(.L_21 - .L_20)
.L_20:
        /*004c*/ 	.word	0x00000000
        /*0050*/ 	.short	0x0003
        /*0052*/ 	.short	0x0018
        /*0054*/ 	.byte	0x00, 0xf4, 0x21, 0x00


	//----- nvinfo : EIATTR_KPARAM_INFO
	.align		4
.L_21:
        /*0058*/ 	.byte	0x04, 0x17
        /*005a*/ 	.short	(.L_23 - .L_22)
.L_22:
        /*005c*/ 	.word	0x00000000
        /*0060*/ 	.short	0x0002
        /*0062*/ 	.short	0x0010
        /*0064*/ 	.byte	0x00, 0xf4, 0x21, 0x00


	//----- nvinfo : EIATTR_KPARAM_INFO
	.align		4
.L_23:
        /*0068*/ 	.byte	0x04, 0x17
        /*006a*/ 	.short	(.L_25 - .L_24)
.L_24:
        /*006c*/ 	.word	0x00000000
        /*0070*/ 	.short	0x0001
        /*0072*/ 	.short	0x0008
        /*0074*/ 	.byte	0x00, 0xf4, 0x21, 0x00


	//----- nvinfo : EIATTR_KPARAM_INFO
	.align		4
.L_25:
        /*0078*/ 	.byte	0x04, 0x17
        /*007a*/ 	.short	(.L_27 - .L_26)
.L_26:
        /*007c*/ 	.word	0x00000000
        /*0080*/ 	.short	0x0000
        /*0082*/ 	.short	0x0000
        /*0084*/ 	.byte	0x00, 0xf4, 0x21, 0x00


	//----- nvinfo : EIATTR_SPARSE_MMA_MASK
	.align		4
.L_27:
        /*0088*/ 	.byte	0x03, 0x50
        /*008a*/ 	.short	0x0000


	//----- nvinfo : EIATTR_MAXREG_COUNT
	.align		4
        /*008c*/ 	.byte	0x03, 0x1b
        /*008e*/ 	.short	0x00ff


	//----- nvinfo : EIATTR_EXIT_INSTR_OFFSETS
	.align		4
        /*0090*/ 	.byte	0x04, 0x1c
        /*0092*/ 	.short	(.L_29 - .L_28)


	//   ....[0]....
.L_28:
        /*0094*/ 	.word	0x000003b0


	//----- nvinfo : EIATTR_REQNTID
	.align		4
.L_29:
        /*0098*/ 	.byte	0x04, 0x10
        /*009a*/ 	.short	(.L_31 - .L_30)
.L_30:
        /*009c*/ 	.word	0x00000080
        /*00a0*/ 	.word	0x00000001
        /*00a4*/ 	.word	0x00000001


	//----- nvinfo : EIATTR_CBANK_PARAM_SIZE
	.align		4
.L_31:
        /*00a8*/ 	.byte	0x03, 0x19
        /*00aa*/ 	.short	0x003c


	//----- nvinfo : EIATTR_PARAM_CBANK
	.align		4
        /*00ac*/ 	.byte	0x04, 0x0a
        /*00ae*/ 	.short	(.L_33 - .L_32)
	.align		4
.L_32:
        /*00b0*/ 	.word	index@(.nv.constant0.triton_poi_fused__native_batch_norm_legit_no_training_add_relu_12)
        /*00b4*/ 	.short	0x0210
        /*00b6*/ 	.short	0x003c


	//----- nvinfo : EIATTR_SW_WAR
	.align		4
.L_33:
        /*00b8*/ 	.byte	0x04, 0x36
        /*00ba*/ 	.short	(.L_35 - .L_34)
.L_34:
        /*00bc*/ 	.word	0x00000008
.L_35:


//--------------------- .nv.callgraph             --------------------------
	.section	.nv.callgraph,"",@"SHT_CUDA_CALLGRAPH"
	.align	4
	.sectionentsize	8
	.align		4
        /*0000*/ 	.word	0x00000000
	.align		4
        /*0004*/ 	.word	0xffffffff
	.align		4
        /*0008*/ 	.word	0x00000000
	.align		4
        /*000c*/ 	.word	0xfffffffe
	.align		4
        /*0010*/ 	.word	0x00000000
	.align		4
        /*0014*/ 	.word	0xfffffffd
	.align		4
        /*0018*/ 	.word	0x00000000
	.align		4
        /*001c*/ 	.word	0xfffffffc


//--------------------- .nv.constant4             --------------------------
	.section	.nv.constant4,"a",@progbits
	.align	8
	.align		8
.nv.constant4:
        /*0000*/ 	.dword	_$_str
	.align		8
        /*0008*/ 	.dword	_$_str_$_2


//--------------------- .text.triton_poi_fused__native_batch_norm_legit_no_training_add_relu_12 --------------------------
	.section	.text.triton_poi_fused__native_batch_norm_legit_no_training_add_relu_12,"ax",@progbits
	.align	128
        .global         triton_poi_fused__native_batch_norm_legit_no_training_add_relu_12
        .type           triton_poi_fused__native_batch_norm_legit_no_training_add_relu_12,@function
        .size           triton_poi_fused__native_batch_norm_legit_no_training_add_relu_12,(.L_x_1 - triton_poi_fused__native_batch_norm_legit_no_training_add_relu_12)
        .other          triton_poi_fused__native_batch_norm_legit_no_training_add_relu_12,@"STO_CUDA_ENTRY STV_DEFAULT"
triton_poi_fused__native_batch_norm_legit_no_training_add_relu_12:
.text.triton_poi_fused__native_batch_norm_legit_no_training_add_relu_12:
[----:B------:R-:W-:Y:S01]  /*0000*/  LDC R1, c[0x0][0x28] ;  /* 0x00000a00ff017b82 */ /* 0x000fe20000000800 */
[----:B------:R-:W1:Y:S07]  /*0010*/  S2R R0, SR_TID.X ;  /* 0x0000000000007919 */ /* 0x000e6e0000002100 */
[----:B------:R-:W2:Y:S01]  /*0020*/  LDC.64 R10, c[0x0][0x220] ;  /* 0x00008800ff0a7b82 */ /* 0x000ea20000000a00 */
[----:B------:R-:W-:Y:S01]  /*0030*/  ULDC.64 UR4, c[0x0][0x208] ;  /* 0x0000820000047ab9 */ /* 0x000fe20000000a00 */
[----:B------:R-:W3:Y:S06]  /*0040*/  S2R R5, SR_CTAID.X ;  /* 0x0000000000057919 */ /* 0x000eec0000002500 */
[----:B------:R-:W4:Y:S08]  /*0050*/  LDC.64 R6, c[0x0][0x210] ;  /* 0x00008400ff067b82 */ /* 0x000f300000000a00 */
[----:B------:R-:W5:Y:S08]  /*0060*/  LDC.64 R8, c[0x0][0x218] ;  /* 0x00008600ff087b82 */ /* 0x000f700000000a00 */
[----:B------:R-:W4:Y:S01]  /*0070*/  LDC.64 R12, c[0x0][0x228] ;  /* 0x00008a00ff0c7b82 */ /* 0x000f220000000a00 */
[----:B-1----:R-:W-:-:S07]  /*0080*/  SHF.L.U32 R0, R0, 0x1, RZ ;  /* 0x0000000100007819 */ /* 0x002fce00000006ff */
[----:B------:R-:W1:Y:S01]  /*0090*/  LDC.64 R14, c[0x0][0x230] ;  /* 0x00008c00ff0e7b82 */ /* 0x000e620000000a00 */
[----:B---3--:R-:W-:Y:S02]  /*00a0*/  SHF.R.S32.HI R3, RZ, 0x17, R5 ;  /* 0x00000017ff037819 */ /* 0x008fe40000011405 */
[----:B------:R-:W-:Y:S02]  /*00b0*/  LOP3.LUT R0, R0, 0xfe, RZ, 0xc0, !PT ;  /* 0x000000fe00007812 */ /* 0x000fe400078ec0ff */
[----:B------:R-:W-:Y:S02]  /*00c0*/  SGXT R3, R3, 0x1 ;  /* 0x000000010303781a */ /* 0x000fe40000000200 */
[----:B------:R-:W-:-:S04]  /*00d0*/  LEA R0, R5, R0, 0x8 ;  /* 0x0000000005007211 */ /* 0x000fc800078e40ff */
[----:B------:R-:W-:-:S04]  /*00e0*/  LEA.HI R3, R3, R0, RZ, 0x4 ;  /* 0x0000000003037211 */ /* 0x000fc800078f20ff */
[--C-:B------:R-:W-:Y:S02]  /*00f0*/  SHF.R.S32.HI R2, RZ, 0x4, R3.reuse ;  /* 0x00000004ff027819 */ /* 0x100fe40000011403 */
[----:B------:R-:W-:-:S04]  /*0100*/  SHF.R.S32.HI R3, RZ, 0x1f, R3 ;  /* 0x0000001fff037819 */ /* 0x000fc80000011403 */
[----:B------:R-:W-:-:S04]  /*0110*/  LEA.HI R3, R3, R2, RZ, 0xa ;  /* 0x0000000203037211 */ /* 0x000fc800078f50ff */
[----:B------:R-:W-:-:S04]  /*0120*/  LOP3.LUT R3, R3, 0xfffffc00, RZ, 0xc0, !PT ;  /* 0xfffffc0003037812 */ /* 0x000fc800078ec0ff */
[----:B------:R-:W-:Y:S02]  /*0130*/  IADD3 R17, R2, -R3, RZ ;  /* 0x8000000302117210 */ /* 0x000fe40007ffe0ff */
[----:B------:R-:W3:Y:S03]  /*0140*/  LDC.64 R2, c[0x0][0x238] ;  /* 0x00008e00ff027b82 */ /* 0x000ee60000000a00 */
[----:B--2---:R-:W-:-:S05]  /*0150*/  IMAD.WIDE R10, R17, 0x4, R10 ;  /* 0x00000004110a7825 */ /* 0x004fca00078e020a */
[----:B------:R1:W2:Y:S01]  /*0160*/  LDG.E.EL R4, desc[UR4][R10.64] ;  /* 0x000000040a047981 */ /* 0x0002a2000c2e1900 */
[----:B----4-:R-:W-:-:S04]  /*0170*/  IMAD.WIDE R6, R0, 0x4, R6 ;  /* 0x0000000400067825 */ /* 0x010fc800078e0206 */
[C---:B-----5:R-:W-:Y:S02]  /*0180*/  IMAD.WIDE R8, R17.reuse, 0x4, R8 ;  /* 0x0000000411087825 */ /* 0x060fe400078e0208 */
[----:B------:R-:W4:Y:S02]  /*0190*/  LDG.E.64 R6, desc[UR4][R6.64] ;  /* 0x0000000406067981 */ /* 0x000f24000c1e1b00 */
[C---:B0-----:R-:W-:Y:S02]  /*01a0*/  IMAD.WIDE R12, R17.reuse, 0x4, R12 ;  /* 0x00000004110c7825 */ /* 0x041fe400078e020c */
[----:B------:R0:W4:Y:S02]  /*01b0*/  LDG.E.EL R5, desc[UR4][R8.64] ;  /* 0x0000000408057981 */ /* 0x000124000c2e1900 */
[----:B-1----:R-:W-:Y:S02]  /*01c0*/  IMAD.WIDE R10, R17, 0x4, R14 ;  /* 0x00000004110a7825 */ /* 0x002fe400078e020e */
[----:B------:R1:W5:Y:S02]  /*01d0*/  LDG.E.EL R12, desc[UR4][R12.64] ;  /* 0x000000040c0c7981 */ /* 0x000364000c2e1900 */
[----:B---3--:R-:W-:-:S02]  /*01e0*/  IMAD.WIDE R2, R0, 0x4, R2 ;  /* 0x0000000400027825 */ /* 0x008fc400078e0202 */
[----:B------:R-:W5:Y:S01]  /*01f0*/  LDG.E.EL R11, desc[UR4][R10.64] ;  /* 0x000000040a0b7981 */ /* 0x000f62000c2e1900 */
[----:B0-----:R-:W0:Y:S03]  /*0200*/  LDC.64 R8, c[0x0][0x240] ;  /* 0x00009000ff087b82 */ /* 0x001e260000000a00 */
[----:B------:R-:W3:Y:S01]  /*0210*/  LDG.E.64 R2, desc[UR4][R2.64] ;  /* 0x0000000402027981 */ /* 0x000ee2000c1e1b00 */
[----:B-1----:R-:W-:Y:S01]  /*0220*/  HFMA2.MMA R13, -RZ, RZ, 1.625, 0 ;  /* 0x3e800000ff0d7435 */ /* 0x002fe200000001ff */
[----:B0-----:R-:W-:-:S04]  /*0230*/  IMAD.WIDE R8, R0, 0x4, R8 ;  /* 0x0000000400087825 */ /* 0x001fc800078e0208 */
[----:B--2---:R-:W-:-:S04]  /*0240*/  FADD R4, R4, 9.9999997473787516356e-06 ;  /* 0x3727c5ac04047421 */ /* 0x004fc80000000000 */
[----:B------:R-:W0:Y:S02]  /*0250*/  MUFU.SQRT R14, R4 ;  /* 0x00000004000e7308 */ /* 0x000e240000002000 */
[C---:B0-----:R-:W-:Y:S02]  /*0260*/  FSETP.GT.AND P0, PT, R14.reuse, 8.50705917302346158658e+37, PT ;  /* 0x7e8000000e00780b */ /* 0x041fe40003f04000 */
[----:B------:R-:W-:-:S11]  /*0270*/  FSETP.GEU.AND P1, PT, R14, 1.175494350822287508e-38, PT ;  /* 0x008000000e00780b */ /* 0x000fd60003f2e000 */
[----:B------:R-:W-:-:S04]  /*0280*/  @P0 FMUL R14, R14, 0.25 ;  /* 0x3e8000000e0e0820 */ /* 0x000fc80000400000 */
[----:B------:R-:W-:-:S06]  /*0290*/  @!P1 FMUL R14, R14, 16777216 ;  /* 0x4b8000000e0e9820 */ /* 0x000fcc0000400000 */
[----:B------:R-:W0:Y:S01]  /*02a0*/  MUFU.RCP R14, R14 ;  /* 0x0000000e000e7308 */ /* 0x000e220000001000 */
[----:B------:R-:W-:Y:S01]  /*02b0*/  FSEL R13, R13, 1, P0 ;  /* 0x3f8000000d0d7808 */ /* 0x000fe20000000000 */
[----:B----4-:R-:W-:-:S04]  /*02c0*/  FADD R7, R7, -R5 ;  /* 0x8000000507077221 */ /* 0x010fc80000000000 */
[----:B------:R-:W-:Y:S01]  /*02d0*/  @!P1 FMUL R13, R13, 16777216 ;  /* 0x4b8000000d0d9820 */ /* 0x000fe20000400000 */
[----:B------:R-:W-:-:S03]  /*02e0*/  FADD R6, R6, -R5 ;  /* 0x8000000506067221 */ /* 0x000fc60000000000 */
[----:B0-----:R-:W-:-:S04]  /*02f0*/  FMUL R13, R14, R13 ;  /* 0x0000000d0e0d7220 */ /* 0x001fc80000400000 */
[-C--:B------:R-:W-:Y:S01]  /*0300*/  FMUL R7, R7, R13.reuse ;  /* 0x0000000d07077220 */ /* 0x080fe20000400000 */
[----:B------:R-:W-:-:S03]  /*0310*/  FMUL R6, R6, R13 ;  /* 0x0000000d06067220 */ /* 0x000fc60000400000 */
[C-C-:B-----5:R-:W-:Y:S01]  /*0320*/  FFMA R4, R12.reuse, R7, R11.reuse ;  /* 0x000000070c047223 */ /* 0x160fe2000000000b */
[----:B------:R-:W-:-:S04]  /*0330*/  FFMA R11, R12, R6, R11 ;  /* 0x000000060c0b7223 */ /* 0x000fc8000000000b */
[----:B---3--:R-:W-:Y:S01]  /*0340*/  FSETP.GEU.AND P1, PT, R4, -R3, PT ;  /* 0x800000030400720b */ /* 0x008fe20003f2e000 */
[----:B------:R-:W-:Y:S01]  /*0350*/  FADD R4, R3, R4 ;  /* 0x0000000403047221 */ /* 0x000fe20000000000 */
[----:B------:R-:W-:Y:S01]  /*0360*/  FADD R3, R2, R11 ;  /* 0x0000000b02037221 */ /* 0x000fe20000000000 */
[----:B------:R-:W-:-:S03]  /*0370*/  FSETP.GEU.AND P0, PT, R11, -R2, PT ;  /* 0x800000020b00720b */ /* 0x000fc60003f0e000 */
[----:B------:R-:W-:Y:S02]  /*0380*/  FSEL R5, R4, RZ, P1 ;  /* 0x000000ff04057208 */ /* 0x000fe40000800000 */
[----:B------:R-:W-:-:S05]  /*0390*/  FSEL R4, R3, RZ, P0 ;  /* 0x000000ff03047208 */ /* 0x000fca0000000000 */
[----:B------:R-:W-:Y:S01]  /*03a0*/  STG.E.64 desc[UR4][R8.64], R4 ;  /* 0x0000000408007986 */ /* 0x000fe2000c101b04 */
[----:B------:R-:W-:Y:S05]  /*03b0*/  EXIT ;  /* 0x000000000000794d */ /* 0x000fea0003800000 */
.L_x_0:
[----:B------:R-:W-:-:S00]  /*03c0*/  BRA `(.L_x_0) ;  /* 0xfffffffc00fc7947 */ /* 0x000fc0000383ffff */
[----:B------:R-:W-:-:S00]  /*03d0*/  NOP ;  /* 0x0000000000007918 */ /* 0x000fc00000000000 */
        /* <DEDUP_REMOVED lines=10> */
.L_x_1:


//--------------------- .nv.global.init           --------------------------
	.section	.nv.global.init,"aw",@progbits
.nv.global.init:
	.type		_$_str,@object
	.size		_$_str,(_$_str_$_2 - _$_str)
_$_str:
        /*0000*/ 	.byte	0x5f, 0x5f, 0x43, 0x55, 0x44, 0x41, 0x5f, 0x46, 0x54, 0x5a, 0x00
	.type		_$_str_$_2,@object
	.size		_$_str_$_2,(.L_1 - _$_str_$_2)
_$_str_$_2:
        /*000b*/ 	.byte	0x5f, 0x5f, 0x43, 0x55, 0x44, 0x41, 0x5f, 0x50, 0x52, 0x45, 0x43, 0x5f, 0x53, 0x51, 0x52, 0x54
        /*001b*/ 	.byte	0x00
.L_1:


//--------------------- .nv.constant0.triton_poi_fused__native_batch_norm_legit_no_training_add_relu_12 --------------------------
	.section	.nv.constant0.triton_poi_fused__native_batch_norm_legit_no_training_add_relu_12,"a",@progbits
	.sectionflags	@""
	.align	4
.nv.constant0.triton_poi_fused__native_batch_norm_legit_no_training_add_relu_12:
	.zero		588
